//
// Generated by NVIDIA NVVM Compiler
//
// Compiler Build ID: CL-36424714
// Cuda compilation tools, release 13.0, V13.0.88
// Based on NVVM 20.0.0
//

.version 9.0
.target sm_100
.address_size 64

	// .globl	_Z6matmulv

.visible .entry _Z6matmulv()
{


	ret;

}
	// .globl	_Z19matmul_suare_kernelPiS_S_i
.visible .entry _Z19matmul_suare_kernelPiS_S_i(
	.param .u64 .ptr .align 1 _Z19matmul_suare_kernelPiS_S_i_param_0,
	.param .u64 .ptr .align 1 _Z19matmul_suare_kernelPiS_S_i_param_1,
	.param .u64 .ptr .align 1 _Z19matmul_suare_kernelPiS_S_i_param_2,
	.param .u32 _Z19matmul_suare_kernelPiS_S_i_param_3
)
{
	.reg .pred 	%p<10>;
	.reg .b32 	%r<95>;
	.reg .b64 	%rd<66>;

	ld.param.u64 	%rd14, [_Z19matmul_suare_kernelPiS_S_i_param_0];
	ld.param.u64 	%rd15, [_Z19matmul_suare_kernelPiS_S_i_param_1];
	ld.param.u64 	%rd16, [_Z19matmul_suare_kernelPiS_S_i_param_2];
	ld.param.u32 	%r23, [_Z19matmul_suare_kernelPiS_S_i_param_3];
	cvta.to.global.u64 	%rd1, %rd15;
	cvta.to.global.u64 	%rd2, %rd14;
	cvta.to.global.u64 	%rd17, %rd16;
	mov.u32 	%r24, %ctaid.y;
	mov.u32 	%r25, %ntid.y;
	mov.u32 	%r26, %tid.y;
	mad.lo.s32 	%r27, %r24, %r25, %r26;
	mov.u32 	%r28, %ctaid.x;
	mov.u32 	%r29, %ntid.x;
	mov.u32 	%r30, %tid.x;
	mad.lo.s32 	%r1, %r28, %r29, %r30;
	mul.lo.s32 	%r2, %r23, %r27;
	add.s32 	%r31, %r2, %r1;
	mul.wide.s32 	%rd18, %r31, 4;
	add.s64 	%rd3, %rd17, %rd18;
	mov.b32 	%r32, 0;
	st.global.u32 	[%rd3], %r32;
	setp.lt.s32 	%p1, %r23, 1;
	@%p1 bra 	$L__BB1_12;
	and.b32  	%r3, %r23, 7;
	setp.lt.u32 	%p2, %r23, 8;
	mov.b32 	%r89, 0;
	mov.u32 	%r92, %r89;
	@%p2 bra 	$L__BB1_4;
	and.b32  	%r35, %r23, 2147483640;
	neg.s32 	%r87, %r35;
	mul.wide.u32 	%rd19, %r23, 4;
	add.s64 	%rd4, %rd1, %rd19;
	mul.wide.u32 	%rd20, %r23, 8;
	add.s64 	%rd5, %rd1, %rd20;
	mul.wide.u32 	%rd21, %r23, 12;
	add.s64 	%rd6, %rd1, %rd21;
	mul.wide.u32 	%rd22, %r23, 16;
	add.s64 	%rd7, %rd1, %rd22;
	mul.wide.u32 	%rd23, %r23, 20;
	add.s64 	%rd8, %rd1, %rd23;
	mul.wide.u32 	%rd24, %r23, 24;
	add.s64 	%rd9, %rd1, %rd24;
	mul.wide.u32 	%rd25, %r23, 28;
	add.s64 	%rd10, %rd1, %rd25;
	mul.wide.u32 	%rd26, %r2, 4;
	add.s64 	%rd27, %rd26, %rd2;
	add.s64 	%rd65, %rd27, 16;
	mov.b32 	%r89, 0;
	mov.u32 	%r86, %r1;
$L__BB1_3:
	.pragma "nounroll";
	and.b32  	%r92, %r23, 2147483640;
	mul.wide.s32 	%rd28, %r86, 4;
	add.s64 	%rd29, %rd4, %rd28;
	add.s64 	%rd30, %rd5, %rd28;
	add.s64 	%rd31, %rd6, %rd28;
	add.s64 	%rd32, %rd7, %rd28;
	add.s64 	%rd33, %rd8, %rd28;
	add.s64 	%rd34, %rd9, %rd28;
	add.s64 	%rd35, %rd10, %rd28;
	add.s64 	%rd36, %rd1, %rd28;
	ld.global.u32 	%r36, [%rd65+-16];
	ld.global.u32 	%r37, [%rd36];
	mad.lo.s32 	%r38, %r37, %r36, %r89;
	st.global.u32 	[%rd3], %r38;
	ld.global.u32 	%r39, [%rd65+-12];
	ld.global.u32 	%r40, [%rd29];
	mad.lo.s32 	%r41, %r40, %r39, %r38;
	st.global.u32 	[%rd3], %r41;
	ld.global.u32 	%r42, [%rd65+-8];
	ld.global.u32 	%r43, [%rd30];
	mad.lo.s32 	%r44, %r43, %r42, %r41;
	st.global.u32 	[%rd3], %r44;
	ld.global.u32 	%r45, [%rd65+-4];
	ld.global.u32 	%r46, [%rd31];
	mad.lo.s32 	%r47, %r46, %r45, %r44;
	st.global.u32 	[%rd3], %r47;
	ld.global.u32 	%r48, [%rd65];
	ld.global.u32 	%r49, [%rd32];
	mad.lo.s32 	%r50, %r49, %r48, %r47;
	st.global.u32 	[%rd3], %r50;
	ld.global.u32 	%r51, [%rd65+4];
	ld.global.u32 	%r52, [%rd33];
	mad.lo.s32 	%r53, %r52, %r51, %r50;
	st.global.u32 	[%rd3], %r53;
	ld.global.u32 	%r54, [%rd65+8];
	ld.global.u32 	%r55, [%rd34];
	mad.lo.s32 	%r56, %r55, %r54, %r53;
	st.global.u32 	[%rd3], %r56;
	ld.global.u32 	%r57, [%rd65+12];
	ld.global.u32 	%r58, [%rd35];
	mad.lo.s32 	%r89, %r58, %r57, %r56;
	st.global.u32 	[%rd3], %r89;
	add.s32 	%r87, %r87, 8;
	shl.b32 	%r59, %r23, 3;
	add.s32 	%r86, %r86, %r59;
	add.s64 	%rd65, %rd65, 32;
	setp.ne.s32 	%p3, %r87, 0;
	@%p3 bra 	$L__BB1_3;
$L__BB1_4:
	setp.eq.s32 	%p4, %r3, 0;
	@%p4 bra 	$L__BB1_12;
	and.b32  	%r14, %r23, 3;
	setp.lt.u32 	%p5, %r3, 4;
	@%p5 bra 	$L__BB1_7;
	add.s32 	%r60, %r92, %r2;
	mul.wide.u32 	%rd37, %r60, 4;
	add.s64 	%rd38, %rd2, %rd37;
	ld.global.u32 	%r61, [%rd38];
	mad.lo.s32 	%r62, %r92, %r23, %r1;
	mul.wide.s32 	%rd39, %r62, 4;
	add.s64 	%rd40, %rd1, %rd39;
	ld.global.u32 	%r63, [%rd40];
	mad.lo.s32 	%r64, %r63, %r61, %r89;
	st.global.u32 	[%rd3], %r64;
	cvt.u64.u32 	%rd41, %r2;
	cvt.u64.u32 	%rd42, %r92;
	add.s64 	%rd43, %rd42, %rd41;
	shl.b64 	%rd44, %rd43, 2;
	add.s64 	%rd45, %rd2, %rd44;
	ld.global.u32 	%r65, [%rd45+4];
	mul.wide.u32 	%rd46, %r23, 4;
	add.s64 	%rd47, %rd40, %rd46;
	ld.global.u32 	%r66, [%rd47];
	mad.lo.s32 	%r67, %r66, %r65, %r64;
	st.global.u32 	[%rd3], %r67;
	ld.global.u32 	%r68, [%rd45+8];
	add.s64 	%rd48, %rd47, %rd46;
	ld.global.u32 	%r69, [%rd48];
	mad.lo.s32 	%r70, %r69, %r68, %r67;
	st.global.u32 	[%rd3], %r70;
	ld.global.u32 	%r71, [%rd45+12];
	add.s64 	%rd49, %rd48, %rd46;
	ld.global.u32 	%r72, [%rd49];
	mad.lo.s32 	%r89, %r72, %r71, %r70;
	st.global.u32 	[%rd3], %r89;
	add.s32 	%r92, %r92, 4;
$L__BB1_7:
	setp.eq.s32 	%p6, %r14, 0;
	@%p6 bra 	$L__BB1_12;
	setp.eq.s32 	%p7, %r14, 1;
	@%p7 bra 	$L__BB1_10;
	add.s32 	%r73, %r92, %r2;
	mul.wide.u32 	%rd50, %r73, 4;
	add.s64 	%rd51, %rd2, %rd50;
	ld.global.u32 	%r74, [%rd51];
	mad.lo.s32 	%r75, %r92, %r23, %r1;
	mul.wide.s32 	%rd52, %r75, 4;
	add.s64 	%rd53, %rd1, %rd52;
	ld.global.u32 	%r76, [%rd53];
	mad.lo.s32 	%r77, %r76, %r74, %r89;
	st.global.u32 	[%rd3], %r77;
	cvt.u64.u32 	%rd54, %r2;
	cvt.u64.u32 	%rd55, %r92;
	add.s64 	%rd56, %rd55, %rd54;
	shl.b64 	%rd57, %rd56, 2;
	add.s64 	%rd58, %rd2, %rd57;
	ld.global.u32 	%r78, [%rd58+4];
	mul.wide.u32 	%rd59, %r23, 4;
	add.s64 	%rd60, %rd53, %rd59;
	ld.global.u32 	%r79, [%rd60];
	mad.lo.s32 	%r89, %r79, %r78, %r77;
	st.global.u32 	[%rd3], %r89;
	add.s32 	%r92, %r92, 2;
$L__BB1_10:
	and.b32  	%r80, %r23, 1;
	setp.eq.b32 	%p8, %r80, 1;
	not.pred 	%p9, %p8;
	@%p9 bra 	$L__BB1_12;
	add.s32 	%r81, %r92, %r2;
	mul.wide.u32 	%rd61, %r81, 4;
	add.s64 	%rd62, %rd2, %rd61;
	ld.global.u32 	%r82, [%rd62];
	mad.lo.s32 	%r83, %r92, %r23, %r1;
	mul.wide.s32 	%rd63, %r83, 4;
	add.s64 	%rd64, %rd1, %rd63;
	ld.global.u32 	%r84, [%rd64];
	mad.lo.s32 	%r85, %r84, %r82, %r89;
	st.global.u32 	[%rd3], %r85;
$L__BB1_12:
	ret;

}
	// .globl	_Z9vectorAddPiS_S_i
.visible .entry _Z9vectorAddPiS_S_i(
	.param .u64 .ptr .align 1 _Z9vectorAddPiS_S_i_param_0,
	.param .u64 .ptr .align 1 _Z9vectorAddPiS_S_i_param_1,
	.param .u64 .ptr .align 1 _Z9vectorAddPiS_S_i_param_2,
	.param .u32 _Z9vectorAddPiS_S_i_param_3
)
{
	.reg .pred 	%p<2>;
	.reg .b32 	%r<9>;
	.reg .b64 	%rd<11>;

	ld.param.u64 	%rd1, [_Z9vectorAddPiS_S_i_param_0];
	ld.param.u64 	%rd2, [_Z9vectorAddPiS_S_i_param_1];
	ld.param.u64 	%rd3, [_Z9vectorAddPiS_S_i_param_2];
	ld.param.u32 	%r2, [_Z9vectorAddPiS_S_i_param_3];
	mov.u32 	%r3, %ctaid.x;
	mov.u32 	%r4, %ntid.x;
	mov.u32 	%r5, %tid.x;
	mad.lo.s32 	%r1, %r3, %r4, %r5;
	setp.ge.s32 	%p1, %r1, %r2;
	@%p1 bra 	$L__BB2_2;
	cvta.to.global.u64 	%rd4, %rd1;
	cvta.to.global.u64 	%rd5, %rd2;
	cvta.to.global.u64 	%rd6, %rd3;
	mul.wide.s32 	%rd7, %r1, 4;
	add.s64 	%rd8, %rd4, %rd7;
	ld.global.u32 	%r6, [%rd8];
	add.s64 	%rd9, %rd5, %rd7;
	ld.global.u32 	%r7, [%rd9];
	add.s32 	%r8, %r7, %r6;
	add.s64 	%rd10, %rd6, %rd7;
	st.global.u32 	[%rd10], %r8;
$L__BB2_2:
	ret;

}


// ===== COMPILED SASS (sm_100) =====

	.target	sm_100

	.elftype	@"ET_EXEC"


//--------------------- .note.nv.tkinfo           --------------------------
	.section	.note.nv.tkinfo,"",@"SHT_NOTE"
	.sectionflags	@"SHF_NOTE_NV_TKINFO"
	.tkinfo
        /*0018*/ 	.word	0x00000002
        /*0030*/ 	.string	""
        /*0030*/ 	.string	"ptxas"
        /*0030*/ 	.string	"Cuda compilation tools, release 13.0, V13.0.88"
        /*0030*/ 	.string	"Build cuda_13.0.r13.0/compiler.36424714_0"
        /*0030*/ 	.string	"-arch sm_100 -m 64 "



//--------------------- .note.nv.cuinfo           --------------------------
	.section	.note.nv.cuinfo,"",@"SHT_NOTE"
	.sectionflags	@"SHF_NOTE_NV_CUINFO"
        /*0018*/ 	.short	0x0002
        /*001a*/ 	.short	0x0064
        /*001c*/ 	.short	0x0082
	.zero		2


//--------------------- .nv.info                  --------------------------
	.section	.nv.info,"",@"SHT_CUDA_INFO"
	.align	4


	//----- nvinfo : EIATTR_REGCOUNT
	.align		4
        /*0000*/ 	.byte	0x04, 0x2f
        /*0002*/ 	.short	(.L_1 - .L_0)
	.align		4
.L_0:
        /*0004*/ 	.word	index@(_Z6matmulv)
        /*0008*/ 	.word	0x00000004


	//----- nvinfo : EIATTR_FRAME_SIZE
	.align		4
.L_1:
        /*000c*/ 	.byte	0x04, 0x11
        /*000e*/ 	.short	(.L_3 - .L_2)
	.align		4
.L_2:
        /*0010*/ 	.word	index@(_Z6matmulv)
        /*0014*/ 	.word	0x00000000


	//----- nvinfo : EIATTR_REGCOUNT
	.align		4
.L_3:
        /*0018*/ 	.byte	0x04, 0x2f
        /*001a*/ 	.short	(.L_5 - .L_4)
	.align		4
.L_4:
        /*001c*/ 	.word	index@(_Z19matmul_suare_kernelPiS_S_i)
        /*0020*/ 	.word	0x00000018


	//----- nvinfo : EIATTR_FRAME_SIZE
	.align		4
.L_5:
        /*0024*/ 	.byte	0x04, 0x11
        /*0026*/ 	.short	(.L_7 - .L_6)
	.align		4
.L_6:
        /*0028*/ 	.word	index@(_Z19matmul_suare_kernelPiS_S_i)
        /*002c*/ 	.word	0x00000000


	//----- nvinfo : EIATTR_REGCOUNT
	.align		4
.L_7:
        /*0030*/ 	.byte	0x04, 0x2f
        /*0032*/ 	.short	(.L_9 - .L_8)
	.align		4
.L_8:
        /*0034*/ 	.word	index@(_Z9vectorAddPiS_S_i)
        /*0038*/ 	.word	0x0000000c


	//----- nvinfo : EIATTR_FRAME_SIZE
	.align		4
.L_9:
        /*003c*/ 	.byte	0x04, 0x11
        /*003e*/ 	.short	(.L_11 - .L_10)
	.align		4
.L_10:
        /*0040*/ 	.word	index@(_Z9vectorAddPiS_S_i)
        /*0044*/ 	.word	0x00000000


	//----- nvinfo : EIATTR_MIN_STACK_SIZE
	.align		4
.L_11:
        /*0048*/ 	.byte	0x04, 0x12
        /*004a*/ 	.short	(.L_13 - .L_12)
	.align		4
.L_12:
        /*004c*/ 	.word	index@(_Z9vectorAddPiS_S_i)
        /*0050*/ 	.word	0x00000000


	//----- nvinfo : EIATTR_MIN_STACK_SIZE
	.align		4
.L_13:
        /*0054*/ 	.byte	0x04, 0x12
        /*0056*/ 	.short	(.L_15 - .L_14)
	.align		4
.L_14:
        /*0058*/ 	.word	index@(_Z19matmul_suare_kernelPiS_S_i)
        /*005c*/ 	.word	0x00000000


	//----- nvinfo : EIATTR_MIN_STACK_SIZE
	.align		4
.L_15:
        /*0060*/ 	.byte	0x04, 0x12
        /*0062*/ 	.short	(.L_17 - .L_16)
	.align		4
.L_16:
        /*0064*/ 	.word	index@(_Z6matmulv)
        /*0068*/ 	.word	0x00000000
.L_17:


//--------------------- .nv.compat                --------------------------
	.section	.nv.compat,"",@"SHT_CUDA_COMPAT_INFO"
	.align	4
        /*0000*/ 	.byte	0x02, 0x09, 0x00, 0x00, 0x02, 0x02, 0x01, 0x00, 0x02, 0x05, 0x05, 0x00, 0x03, 0x07, 0x01, 0x01
        /*0010*/ 	.byte	0x02, 0x03, 0x00, 0x00, 0x02, 0x06, 0x01, 0x00, 0x04, 0x0b, 0x08, 0x00, 0x09, 0x00, 0x00, 0x00
        /*0020*/ 	.byte	0x00, 0x00, 0x00, 0x00


//--------------------- .nv.info._Z9vectorAddPiS_S_i --------------------------
	.section	.nv.info._Z9vectorAddPiS_S_i,"",@"SHT_CUDA_INFO"
	.sectionflags	@""
	.align	4


	//----- nvinfo : EIATTR_CUDA_API_VERSION
	.align		4
        /*0000*/ 	.byte	0x04, 0x37
        /*0002*/ 	.short	(.L_19 - .L_18)
.L_18:
        /*0004*/ 	.word	0x00000082


	//----- nvinfo : EIATTR_KPARAM_INFO
	.align		4
.L_19:
        /*0008*/ 	.byte	0x04, 0x17
        /*000a*/ 	.short	(.L_21 - .L_20)
.L_20:
        /*000c*/ 	.word	0x00000000
        /*0010*/ 	.short	0x0003
        /*0012*/ 	.short	0x0018
        /*0014*/ 	.byte	0x00, 0xf0, 0x11, 0x00


	//----- nvinfo : EIATTR_KPARAM_INFO
	.align		4
.L_21:
        /*0018*/ 	.byte	0x04, 0x17
        /*001a*/ 	.short	(.L_23 - .L_22)
.L_22:
        /*001c*/ 	.word	0x00000000
        /*0020*/ 	.short	0x0002
        /*0022*/ 	.short	0x0010
        /*0024*/ 	.byte	0x00, 0xf5, 0x21, 0x00


	//----- nvinfo : EIATTR_KPARAM_INFO
	.align		4
.L_23:
        /*0028*/ 	.byte	0x04, 0x17
        /*002a*/ 	.short	(.L_25 - .L_24)
.L_24:
        /*002c*/ 	.word	0x00000000
        /*0030*/ 	.short	0x0001
        /*0032*/ 	.short	0x0008
        /*0034*/ 	.byte	0x00, 0xf5, 0x21, 0x00


	//----- nvinfo : EIATTR_KPARAM_INFO
	.align		4
.L_25:
        /*0038*/ 	.byte	0x04, 0x17
        /*003a*/ 	.short	(.L_27 - .L_26)
.L_26:
        /*003c*/ 	.word	0x00000000
        /*0040*/ 	.short	0x0000
        /*0042*/ 	.short	0x0000
        /*0044*/ 	.byte	0x00, 0xf5, 0x21, 0x00


	//----- nvinfo : EIATTR_SPARSE_MMA_MASK
	.align		4
.L_27:
        /*0048*/ 	.byte	0x03, 0x50
        /*004a*/ 	.short	0x0000


	//----- nvinfo : EIATTR_MAXREG_COUNT
	.align		4
        /*004c*/ 	.byte	0x03, 0x1b
        /*004e*/ 	.short	0x00ff


	//----- nvinfo : EIATTR_MERCURY_ISA_VERSION
	.align		4
        /*0050*/ 	.byte	0x03, 0x5f
        /*0052*/ 	.short	0x0101


	//----- nvinfo : EIATTR_VRC_CTA_INIT_COUNT
	.align		4
        /*0054*/ 	.byte	0x02, 0x4a
	.zero		1
	.zero		1


	//----- nvinfo : EIATTR_EXIT_INSTR_OFFSETS
	.align		4
        /*0058*/ 	.byte	0x04, 0x1c
        /*005a*/ 	.short	(.L_29 - .L_28)


	//   ....[0]....
.L_28:
        /*005c*/ 	.word	0x00000070


	//   ....[1]....
        /*0060*/ 	.word	0x00000130


	//----- nvinfo : EIATTR_CBANK_PARAM_SIZE
	.align		4
.L_29:
        /*0064*/ 	.byte	0x03, 0x19
        /*0066*/ 	.short	0x001c


	//----- nvinfo : EIATTR_PARAM_CBANK
	.align		4
        /*0068*/ 	.byte	0x04, 0x0a
        /*006a*/ 	.short	(.L_31 - .L_30)
	.align		4
.L_30:
        /*006c*/ 	.word	index@(.nv.constant0._Z9vectorAddPiS_S_i)
        /*0070*/ 	.short	0x0380
        /*0072*/ 	.short	0x001c


	//----- nvinfo : EIATTR_SW_WAR
	.align		4
.L_31:
        /*0074*/ 	.byte	0x04, 0x36
        /*0076*/ 	.short	(.L_33 - .L_32)
.L_32:
        /*0078*/ 	.word	0x00000008
.L_33:


//--------------------- .nv.info._Z19matmul_suare_kernelPiS_S_i --------------------------
	.section	.nv.info._Z19matmul_suare_kernelPiS_S_i,"",@"SHT_CUDA_INFO"
	.sectionflags	@""
	.align	4


	//----- nvinfo : EIATTR_CUDA_API_VERSION
	.align		4
        /*0000*/ 	.byte	0x04, 0x37
        /*0002*/ 	.short	(.L_35 - .L_34)
.L_34:
        /*0004*/ 	.word	0x00000082


	//----- nvinfo : EIATTR_KPARAM_INFO
	.align		4
.L_35:
        /*0008*/ 	.byte	0x04, 0x17
        /*000a*/ 	.short	(.L_37 - .L_36)
.L_36:
        /*000c*/ 	.word	0x00000000
        /*0010*/ 	.short	0x0003
        /*0012*/ 	.short	0x0018
        /*0014*/ 	.byte	0x00, 0xf0, 0x11, 0x00


	//----- nvinfo : EIATTR_KPARAM_INFO
	.align		4
.L_37:
        /*0018*/ 	.byte	0x04, 0x17
        /*001a*/ 	.short	(.L_39 - .L_38)
.L_38:
        /*001c*/ 	.word	0x00000000
        /*0020*/ 	.short	0x0002
        /*0022*/ 	.short	0x0010
        /*0024*/ 	.byte	0x00, 0xf5, 0x21, 0x00


	//----- nvinfo : EIATTR_KPARAM_INFO
	.align		4
.L_39:
        /*0028*/ 	.byte	0x04, 0x17
        /*002a*/ 	.short	(.L_41 - .L_40)
.L_40:
        /*002c*/ 	.word	0x00000000
        /*0030*/ 	.short	0x0001
        /*0032*/ 	.short	0x0008
        /*0034*/ 	.byte	0x00, 0xf5, 0x21, 0x00


	//----- nvinfo : EIATTR_KPARAM_INFO
	.align		4
.L_41:
        /*0038*/ 	.byte	0x04, 0x17
        /*003a*/ 	.short	(.L_43 - .L_42)
.L_42:
        /*003c*/ 	.word	0x00000000
        /*0040*/ 	.short	0x0000
        /*0042*/ 	.short	0x0000
        /*0044*/ 	.byte	0x00, 0xf5, 0x21, 0x00


	//----- nvinfo : EIATTR_SPARSE_MMA_MASK
	.align		4
.L_43:
        /*0048*/ 	.byte	0x03, 0x50
        /*004a*/ 	.short	0x0000


	//----- nvinfo : EIATTR_MAXREG_COUNT
	.align		4
        /*004c*/ 	.byte	0x03, 0x1b
        /*004e*/ 	.short	0x00ff


	//----- nvinfo : EIATTR_MERCURY_ISA_VERSION
	.align		4
        /*0050*/ 	.byte	0x03, 0x5f
        /*0052*/ 	.short	0x0101


	//----- nvinfo : EIATTR_VRC_CTA_INIT_COUNT
	.align		4
        /*0054*/ 	.byte	0x02, 0x4a
	.zero		1
	.zero		1


	//----- nvinfo : EIATTR_EXIT_INSTR_OFFSETS
	.align		4
        /*0058*/ 	.byte	0x04, 0x1c
        /*005a*/ 	.short	(.L_45 - .L_44)


	//   ....[0]....
.L_44:
        /*005c*/ 	.word	0x00000120


	//   ....[1]....
        /*0060*/ 	.word	0x00000650


	//   ....[2]....
        /*0064*/ 	.word	0x000008c0


	//   ....[3]....
        /*0068*/ 	.word	0x00000a80


	//   ....[4]....
        /*006c*/ 	.word	0x00000b30


	//----- nvinfo : EIATTR_CBANK_PARAM_SIZE
	.align		4
.L_45:
        /*0070*/ 	.byte	0x03, 0x19
        /*0072*/ 	.short	0x001c


	//----- nvinfo : EIATTR_PARAM_CBANK
	.align		4
        /*0074*/ 	.byte	0x04, 0x0a
        /*0076*/ 	.short	(.L_47 - .L_46)
	.align		4
.L_46:
        /*0078*/ 	.word	index@(.nv.constant0._Z19matmul_suare_kernelPiS_S_i)
        /*007c*/ 	.short	0x0380
        /*007e*/ 	.short	0x001c


	//----- nvinfo : EIATTR_SW_WAR
	.align		4
.L_47:
        /*0080*/ 	.byte	0x04, 0x36
        /*0082*/ 	.short	(.L_49 - .L_48)
.L_48:
        /*0084*/ 	.word	0x00000008
.L_49:


//--------------------- .nv.info._Z6matmulv       --------------------------
	.section	.nv.info._Z6matmulv,"",@"SHT_CUDA_INFO"
	.sectionflags	@""
	.align	4


	//----- nvinfo : EIATTR_CUDA_API_VERSION
	.align		4
        /*0000*/ 	.byte	0x04, 0x37
        /*0002*/ 	.short	(.L_51 - .L_50)
.L_50:
        /*0004*/ 	.word	0x00000082


	//----- nvinfo : EIATTR_SPARSE_MMA_MASK
	.align		4
.L_51:
        /*0008*/ 	.byte	0x03, 0x50
        /*000a*/ 	.short	0x0000


	//----- nvinfo : EIATTR_MAXREG_COUNT
	.align		4
        /*000c*/ 	.byte	0x03, 0x1b
        /*000e*/ 	.short	0x00ff


	//----- nvinfo : EIATTR_MERCURY_ISA_VERSION
	.align		4
        /*0010*/ 	.byte	0x03, 0x5f
        /*0012*/ 	.short	0x0101


	//----- nvinfo : EIATTR_VRC_CTA_INIT_COUNT
	.align		4
        /*0014*/ 	.byte	0x02, 0x4a
	.zero		1
	.zero		1


	//----- nvinfo : EIATTR_EXIT_INSTR_OFFSETS
	.align		4
        /*0018*/ 	.byte	0x04, 0x1c
        /*001a*/ 	.short	(.L_53 - .L_52)


	//   ....[0]....
.L_52:
        /*001c*/ 	.word	0x00000010


	//----- nvinfo : EIATTR_SW_WAR
	.align		4
.L_53:
        /*0020*/ 	.byte	0x04, 0x36
        /*0022*/ 	.short	(.L_55 - .L_54)
.L_54:
        /*0024*/ 	.word	0x00000008
.L_55:


//--------------------- .nv.callgraph             --------------------------
	.section	.nv.callgraph,"",@"SHT_CUDA_CALLGRAPH"
	.align	4
	.sectionentsize	8
	.align		4
        /*0000*/ 	.word	0x00000000
	.align		4
        /*0004*/ 	.word	0xffffffff
	.align		4
        /*0008*/ 	.word	0x00000000
	.align		4
        /*000c*/ 	.word	0xfffffffe
	.align		4
        /*0010*/ 	.word	0x00000000
	.align		4
        /*0014*/ 	.word	0xfffffffd
	.align		4
        /*0018*/ 	.word	0x00000000
	.align		4
        /*001c*/ 	.word	0xfffffffc


//--------------------- .text._Z9vectorAddPiS_S_i --------------------------
	.section	.text._Z9vectorAddPiS_S_i,"ax",@progbits
	.align	128
        .global         _Z9vectorAddPiS_S_i
        .type           _Z9vectorAddPiS_S_i,@function
        .size           _Z9vectorAddPiS_S_i,(.L_x_7 - _Z9vectorAddPiS_S_i)
        .other          _Z9vectorAddPiS_S_i,@"STO_CUDA_ENTRY STV_DEFAULT"
_Z9vectorAddPiS_S_i:
.text._Z9vectorAddPiS_S_i:
[----:B------:R-:W-:Y:S01]  /*0000*/  LDC R1, c[0x0][0x37c] ;  /* 0x0000df00ff017b82 */ /* 0x000fe20000000800 */
[----:B------:R-:W0:Y:S07]  /*0010*/  S2R R0, SR_TID.X ;  /* 0x0000000000007919 */ /* 0x000e2e0000002100 */
[----:B------:R-:W0:Y:S01]  /*0020*/  S2UR UR4, SR_CTAID.X ;  /* 0x00000000000479c3 */ /* 0x000e220000002500 */
[----:B------:R-:W1:Y:S07]  /*0030*/  LDCU UR5, c[0x0][0x398] ;  /* 0x00007300ff0577ac */ /* 0x000e6e0008000800 */
[----:B------:R-:W0:Y:S02]  /*0040*/  LDC R9, c[0x0][0x360] ;  /* 0x0000d800ff097b82 */ /* 0x000e240000000800 */
[----:B0-----:R-:W-:-:S05]  /*0050*/  IMAD R9, R9, UR4, R0 ;  /* 0x0000000409097c24 */ /* 0x001fca000f8e0200 */
[----:B-1----:R-:W-:-:S13]  /*0060*/  ISETP.GE.AND P0, PT, R9, UR5, PT ;  /* 0x0000000509007c0c */ /* 0x002fda000bf06270 */
[----:B------:R-:W-:Y:S05]  /*0070*/  @P0 EXIT ;  /* 0x000000000000094d */ /* 0x000fea0003800000 */
[----:B------:R-:W0:Y:S01]  /*0080*/  LDC.64 R2, c[0x0][0x380] ;  /* 0x0000e000ff027b82 */ /* 0x000e220000000a00 */
[----:B------:R-:W1:Y:S07]  /*0090*/  LDCU.64 UR4, c[0x0][0x358] ;  /* 0x00006b00ff0477ac */ /* 0x000e6e0008000a00 */
[----:B------:R-:W2:Y:S08]  /*00a0*/  LDC.64 R4, c[0x0][0x388] ;  /* 0x0000e200ff047b82 */ /* 0x000eb00000000a00 */
[----:B------:R-:W3:Y:S01]  /*00b0*/  LDC.64 R6, c[0x0][0x390] ;  /* 0x0000e400ff067b82 */ /* 0x000ee20000000a00 */
[----:B0-----:R-:W-:-:S06]  /*00c0*/  IMAD.WIDE R2, R9, 0x4, R2 ;  /* 0x0000000409027825 */ /* 0x001fcc00078e0202 */
[----:B-1----:R-:W4:Y:S01]  /*00d0*/  LDG.E R2, desc[UR4][R2.64] ;  /* 0x0000000402027981 */ /* 0x002f22000c1e1900 */
[----:B--2---:R-:W-:-:S06]  /*00e0*/  IMAD.WIDE R4, R9, 0x4, R4 ;  /* 0x0000000409047825 */ /* 0x004fcc00078e0204 */
[----:B------:R-:W4:Y:S01]  /*00f0*/  LDG.E R5, desc[UR4][R4.64] ;  /* 0x0000000404057981 */ /* 0x000f22000c1e1900 */
[----:B---3--:R-:W-:Y:S01]  /*0100*/  IMAD.WIDE R6, R9, 0x4, R6 ;  /* 0x0000000409067825 */ /* 0x008fe200078e0206 */
[----:B----4-:R-:W-:-:S05]  /*0110*/  IADD3 R9, PT, PT, R2, R5, RZ ;  /* 0x0000000502097210 */ /* 0x010fca0007ffe0ff */
[----:B------:R-:W-:Y:S01]  /*0120*/  STG.E desc[UR4][R6.64], R9 ;  /* 0x0000000906007986 */ /* 0x000fe2000c101904 */
[----:B------:R-:W-:Y:S05]  /*0130*/  EXIT ;  /* 0x000000000000794d */ /* 0x000fea0003800000 */
.L_x_0:
[----:B------:R-:W-:-:S00]  /*0140*/  BRA `(.L_x_0) ;  /* 0xfffffffc00fc7947 */ /* 0x000fc0000383ffff */
[----:B------:R-:W-:-:S00]  /*0150*/  NOP ;  /* 0x0000000000007918 */ /* 0x000fc00000000000 */
        /* <DEDUP_REMOVED lines=10> */
.L_x_7:


//--------------------- .text._Z19matmul_suare_kernelPiS_S_i --------------------------
	.section	.text._Z19matmul_suare_kernelPiS_S_i,"ax",@progbits
	.align	128
        .global         _Z19matmul_suare_kernelPiS_S_i
        .type           _Z19matmul_suare_kernelPiS_S_i,@function
        .size           _Z19matmul_suare_kernelPiS_S_i,(.L_x_8 - _Z19matmul_suare_kernelPiS_S_i)
        .other          _Z19matmul_suare_kernelPiS_S_i,@"STO_CUDA_ENTRY STV_DEFAULT"
_Z19matmul_suare_kernelPiS_S_i:
.text._Z19matmul_suare_kernelPiS_S_i:
[----:B------:R-:W-:Y:S01]  /*0000*/  LDC R1, c[0x0][0x37c] ;  /* 0x0000df00ff017b82 */ /* 0x000fe20000000800 */
[----:B------:R-:W0:Y:S07]  /*0010*/  S2R R0, SR_TID.Y ;  /* 0x0000000000007919 */ /* 0x000e2e0000002200 */
[----:B------:R-:W0:Y:S01]  /*0020*/  S2UR UR4, SR_CTAID.Y ;  /* 0x00000000000479c3 */ /* 0x000e220000002600 */
[----:B------:R-:W1:Y:S01]  /*0030*/  LDCU UR18, c[0x0][0x398] ;  /* 0x00007300ff1277ac */ /* 0x000e620008000800 */
[----:B------:R-:W2:Y:S01]  /*0040*/  S2R R7, SR_TID.X ;  /* 0x0000000000077919 */ /* 0x000ea20000002100 */
[----:B------:R-:W3:Y:S05]  /*0050*/  LDCU.64 UR16, c[0x0][0x358] ;  /* 0x00006b00ff1077ac */ /* 0x000eea0008000a00 */
[----:B------:R-:W0:Y:S08]  /*0060*/  LDC R5, c[0x0][0x364] ;  /* 0x0000d900ff057b82 */ /* 0x000e300000000800 */
[----:B------:R-:W2:Y:S01]  /*0070*/  S2UR UR5, SR_CTAID.X ;  /* 0x00000000000579c3 */ /* 0x000ea20000002500 */
[----:B-1----:R-:W-:-:S07]  /*0080*/  UISETP.GE.AND UP0, UPT, UR18, 0x1, UPT ;  /* 0x000000011200788c */ /* 0x002fce000bf06270 */
[----:B------:R-:W2:Y:S01]  /*0090*/  LDC R4, c[0x0][0x360] ;  /* 0x0000d800ff047b82 */ /* 0x000ea20000000800 */
[----:B------:R-:W-:-:S07]  /*00a0*/  PLOP3.LUT P0, PT, PT, PT, UP0, 0x80, 0x8 ;  /* 0x000000000008781c */ /* 0x000fce0003f0f008 */
[----:B------:R-:W1:Y:S01]  /*00b0*/  LDC.64 R2, c[0x0][0x390] ;  /* 0x0000e400ff027b82 */ /* 0x000e620000000a00 */
[----:B0-----:R-:W-:-:S04]  /*00c0*/  IMAD R5, R5, UR4, R0 ;  /* 0x0000000405057c24 */ /* 0x001fc8000f8e0200 */
[----:B------:R-:W-:Y:S02]  /*00d0*/  IMAD R5, R5, UR18, RZ ;  /* 0x0000001205057c24 */ /* 0x000fe4000f8e02ff */
[----:B--2---:R-:W-:-:S05]  /*00e0*/  IMAD R0, R4, UR5, R7 ;  /* 0x0000000504007c24 */ /* 0x004fca000f8e0207 */
[----:B------:R-:W-:-:S05]  /*00f0*/  IADD3 R7, PT, PT, R0, R5, RZ ;  /* 0x0000000500077210 */ /* 0x000fca0007ffe0ff */
[----:B-1----:R-:W-:-:S05]  /*0100*/  IMAD.WIDE R2, R7, 0x4, R2 ;  /* 0x0000000407027825 */ /* 0x002fca00078e0202 */
[----:B---3--:R0:W-:Y:S01]  /*0110*/  STG.E desc[UR16][R2.64], RZ ;  /* 0x000000ff02007986 */ /* 0x0081e2000c101910 */
[----:B------:R-:W-:Y:S05]  /*0120*/  @!P0 EXIT ;  /* 0x000000000000894d */ /* 0x000fea0003800000 */
[----:B------:R-:W-:Y:S01]  /*0130*/  UISETP.GE.U32.AND UP0, UPT, UR18, 0x8, UPT ;  /* 0x000000081200788c */ /* 0x000fe2000bf06070 */
[----:B------:R-:W-:Y:S01]  /*0140*/  HFMA2 R7, -RZ, RZ, 0, 0 ;  /* 0x00000000ff077431 */ /* 0x000fe200000001ff */
[----:B------:R-:W-:-:S07]  /*0150*/  MOV R4, RZ ;  /* 0x000000ff00047202 */ /* 0x000fce0000000f00 */
[----:B------:R-:W-:Y:S05]  /*0160*/  BRA.U !UP0, `(.L_x_1) ;  /* 0x0000000508307547 */ /* 0x000fea000b800000 */
[----:B------:R-:W1:Y:S01]  /*0170*/  LDCU.128 UR20, c[0x0][0x380] ;  /* 0x00007000ff1477ac */ /* 0x000e620008000c00 */
[----:B------:R-:W-:Y:S01]  /*0180*/  MOV R4, R0 ;  /* 0x0000000000047202 */ /* 0x000fe20000000f00 */
[----:B------:R-:W-:-:S04]  /*0190*/  ULOP3.LUT UR4, UR18, 0x7ffffff8, URZ, 0xc0, !UPT ;  /* 0x7ffffff812047892 */ /* 0x000fc8000f8ec0ff */
[----:B------:R-:W-:Y:S01]  /*01a0*/  UIADD3 UR4, UPT, UPT, -UR4, URZ, URZ ;  /* 0x000000ff04047290 */ /* 0x000fe2000fffe1ff */
[----:B-1----:R-:W-:Y:S01]  /*01b0*/  MOV R6, UR20 ;  /* 0x0000001400067c02 */ /* 0x002fe20008000f00 */
[----:B------:R-:W-:Y:S01]  /*01c0*/  UIMAD.WIDE.U32 UR6, UR18, 0xc, UR22 ;  /* 0x0000000c120678a5 */ /* 0x000fe2000f8e0016 */
[----:B------:R-:W-:Y:S01]  /*01d0*/  MOV R7, UR21 ;  /* 0x0000001500077c02 */ /* 0x000fe20008000f00 */
[----:B------:R-:W-:Y:S02]  /*01e0*/  UIMAD.WIDE.U32 UR8, UR18, 0x10, UR22 ;  /* 0x00000010120878a5 */ /* 0x000fe4000f8e0016 */
[----:B------:R-:W-:Y:S01]  /*01f0*/  UIMAD.WIDE.U32 UR10, UR18, 0x14, UR22 ;  /* 0x00000014120a78a5 */ /* 0x000fe2000f8e0016 */
[----:B------:R-:W-:Y:S01]  /*0200*/  IMAD.WIDE.U32 R6, R5, 0x4, R6 ;  /* 0x0000000405067825 */ /* 0x000fe200078e0006 */
[----:B------:R-:W-:Y:S02]  /*0210*/  UIMAD.WIDE.U32 UR12, UR18, 0x18, UR22 ;  /* 0x00000018120c78a5 */ /* 0x000fe4000f8e0016 */
[----:B------:R-:W-:Y:S01]  /*0220*/  UIMAD.WIDE.U32 UR14, UR18, 0x1c, UR22 ;  /* 0x0000001c120e78a5 */ /* 0x000fe2000f8e0016 */
[----:B------:R-:W-:-:S04]  /*0230*/  IADD3 R6, P0, PT, R6, 0x10, RZ ;  /* 0x0000001006067810 */ /* 0x000fc80007f1e0ff */
[----:B------:R-:W-:Y:S02]  /*0240*/  IADD3.X R9, PT, PT, RZ, R7, RZ, P0, !PT ;  /* 0x00000007ff097210 */ /* 0x000fe400007fe4ff */
[----:B------:R-:W-:-:S07]  /*0250*/  MOV R7, RZ ;  /* 0x000000ff00077202 */ /* 0x000fce0000000f00 */
.L_x_2:
[----:B------:R-:W-:Y:S01]  /*0260*/  HFMA2 R11, -RZ, RZ, 0, 2.384185791015625e-07 ;  /* 0x00000004ff0b7431 */ /* 0x000fe200000001ff */
[----:B------:R-:W-:-:S05]  /*0270*/  MOV R8, R6 ;  /* 0x0000000600087202 */ /* 0x000fca0000000f00 */
[----:B--2---:R-:W2:Y:S01]  /*0280*/  LDG.E R6, desc[UR16][R8.64+-0x10] ;  /* 0xfffff01008067981 */ /* 0x004ea2000c1e1900 */
[----:B------:R-:W-:-:S06]  /*0290*/  IMAD.WIDE R10, R4, R11, UR22 ;  /* 0x00000016040a7e25 */ /* 0x000fcc000f8e020b */
[----:B------:R-:W2:Y:S01]  /*02a0*/  LDG.E R10, desc[UR16][R10.64] ;  /* 0x000000100a0a7981 */ /* 0x000ea2000c1e1900 */
[----:B------:R-:W-:-:S06]  /*02b0*/  UIMAD.WIDE.U32 UR20, UR18, 0x4, UR22 ;  /* 0x00000004121478a5 */ /* 0x000fcc000f8e0016 */
[----:B------:R-:W-:Y:S02]  /*02c0*/  MOV R12, UR20 ;  /* 0x00000014000c7c02 */ /* 0x000fe40008000f00 */
[----:B------:R-:W-:Y:S01]  /*02d0*/  MOV R13, UR21 ;  /* 0x00000015000d7c02 */ /* 0x000fe20008000f00 */
[----:B--2---:R-:W-:Y:S02]  /*02e0*/  IMAD R15, R6, R10, R7 ;  /* 0x0000000a060f7224 */ /* 0x004fe400078e0207 */
[----:B------:R-:W-:-:S03]  /*02f0*/  IMAD.WIDE R6, R4, 0x4, R12 ;  /* 0x0000000404067825 */ /* 0x000fc600078e020c */
[----:B------:R1:W-:Y:S04]  /*0300*/  STG.E desc[UR16][R2.64], R15 ;  /* 0x0000000f02007986 */ /* 0x0003e8000c101910 */
[----:B------:R-:W2:Y:S04]  /*0310*/  LDG.E R6, desc[UR16][R6.64] ;  /* 0x0000001006067981 */ /* 0x000ea8000c1e1900 */
[----:B------:R-:W2:Y:S01]  /*0320*/  LDG.E R14, desc[UR16][R8.64+-0xc] ;  /* 0xfffff410080e7981 */ /* 0x000ea2000c1e1900 */
[----:B------:R-:W-:-:S06]  /*0330*/  UIMAD.WIDE.U32 UR20, UR18, 0x8, UR22 ;  /* 0x00000008121478a5 */ /* 0x000fcc000f8e0016 */
[----:B------:R-:W-:Y:S02]  /*0340*/  MOV R12, UR20 ;  /* 0x00000014000c7c02 */ /* 0x000fe40008000f00 */
[----:B------:R-:W-:-:S03]  /*0350*/  MOV R13, UR21 ;  /* 0x00000015000d7c02 */ /* 0x000fc60008000f00 */
[----:B------:R-:W-:-:S04]  /*0360*/  IMAD.WIDE R10, R4, 0x4, R12 ;  /* 0x00000004040a7825 */ /* 0x000fc800078e020c */
[----:B--2---:R-:W-:-:S05]  /*0370*/  IMAD R17, R14, R6, R15 ;  /* 0x000000060e117224 */ /* 0x004fca00078e020f */
[----:B------:R2:W-:Y:S04]  /*0380*/  STG.E desc[UR16][R2.64], R17 ;  /* 0x0000001102007986 */ /* 0x0005e8000c101910 */
[----:B------:R-:W1:Y:S04]  /*0390*/  LDG.E R10, desc[UR16][R10.64] ;  /* 0x000000100a0a7981 */ /* 0x000e68000c1e1900 */
[----:B------:R-:W1:Y:S01]  /*03a0*/  LDG.E R12, desc[UR16][R8.64+-0x8] ;  /* 0xfffff810080c7981 */ /* 0x000e62000c1e1900 */
[----:B------:R-:W-:-:S05]  /*03b0*/  HFMA2 R13, -RZ, RZ, 0, 2.384185791015625e-07 ;  /* 0x00000004ff0d7431 */ /* 0x000fca00000001ff */
[----:B------:R-:W-:-:S04]  /*03c0*/  IMAD.WIDE R6, R4, R13, UR6 ;  /* 0x0000000604067e25 */ /* 0x000fc8000f8e020d */
[----:B-1----:R-:W-:-:S05]  /*03d0*/  IMAD R15, R12, R10, R17 ;  /* 0x0000000a0c0f7224 */ /* 0x002fca00078e0211 */
[----:B------:R1:W-:Y:S04]  /*03e0*/  STG.E desc[UR16][R2.64], R15 ;  /* 0x0000000f02007986 */ /* 0x0003e8000c101910 */
[----:B------:R-:W3:Y:S04]  /*03f0*/  LDG.E R6, desc[UR16][R6.64] ;  /* 0x0000001006067981 */ /* 0x000ee8000c1e1900 */
[----:B------:R-:W3:Y:S02]  /*0400*/  LDG.E R12, desc[UR16][R8.64+-0x4] ;  /* 0xfffffc10080c7981 */ /* 0x000ee4000c1e1900 */
[----:B---3--:R-:W-:-:S02]  /*0410*/  IMAD R19, R12, R6, R15 ;  /* 0x000000060c137224 */ /* 0x008fc400078e020f */
[----:B------:R-:W-:-:S03]  /*0420*/  IMAD.WIDE R12, R4, R13, UR8 ;  /* 0x00000008040c7e25 */ /* 0x000fc6000f8e020d */
[----:B------:R3:W-:Y:S04]  /*0430*/  STG.E desc[UR16][R2.64], R19 ;  /* 0x0000001302007986 */ /* 0x0007e8000c101910 */
[----:B------:R-:W2:Y:S04]  /*0440*/  LDG.E R12, desc[UR16][R12.64] ;  /* 0x000000100c0c7981 */ /* 0x000ea8000c1e1900 */
[----:B------:R-:W2:Y:S01]  /*0450*/  LDG.E R10, desc[UR16][R8.64] ;  /* 0x00000010080a7981 */ /* 0x000ea2000c1e1900 */
[----:B------:R-:W-:Y:S02]  /*0460*/  IMAD.MOV.U32 R11, RZ, RZ, 0x4 ;  /* 0x00000004ff0b7424 */ /* 0x000fe400078e00ff */
[----:B--2---:R-:W-:-:S02]  /*0470*/  IMAD R17, R10, R12, R19 ;  /* 0x0000000c0a117224 */ /* 0x004fc400078e0213 */
[----:B------:R-:W-:-:S03]  /*0480*/  IMAD.WIDE R10, R4, R11, UR10 ;  /* 0x0000000a040a7e25 */ /* 0x000fc6000f8e020b */
[----:B------:R2:W-:Y:S04]  /*0490*/  STG.E desc[UR16][R2.64], R17 ;  /* 0x0000001102007986 */ /* 0x0005e8000c101910 */
[----:B------:R-:W4:Y:S04]  /*04a0*/  LDG.E R10, desc[UR16][R10.64] ;  /* 0x000000100a0a7981 */ /* 0x000f28000c1e1900 */
[----:B------:R-:W4:Y:S01]  /*04b0*/  LDG.E R6, desc[UR16][R8.64+0x4] ;  /* 0x0000041008067981 */ /* 0x000f22000c1e1900 */
[----:B-1----:R-:W-:-:S05]  /*04c0*/  MOV R15, 0x4 ;  /* 0x00000004000f7802 */ /* 0x002fca0000000f00 */
[----:B------:R-:W-:-:S04]  /*04d0*/  IMAD.WIDE R14, R4, R15, UR12 ;  /* 0x0000000c040e7e25 */ /* 0x000fc8000f8e020f */
[----:B----4-:R-:W-:-:S05]  /*04e0*/  IMAD R21, R6, R10, R17 ;  /* 0x0000000a06157224 */ /* 0x010fca00078e0211 */
[----:B------:R2:W-:Y:S04]  /*04f0*/  STG.E desc[UR16][R2.64], R21 ;  /* 0x0000001502007986 */ /* 0x0005e8000c101910 */
[----:B------:R-:W3:Y:S04]  /*0500*/  LDG.E R14, desc[UR16][R14.64] ;  /* 0x000000100e0e7981 */ /* 0x000ee8000c1e1900 */
[----:B------:R-:W3:Y:S01]  /*0510*/  LDG.E R6, desc[UR16][R8.64+0x8] ;  /* 0x0000081008067981 */ /* 0x000ee2000c1e1900 */
[----:B------:R-:W-:-:S05]  /*0520*/  HFMA2 R13, -RZ, RZ, 0, 2.384185791015625e-07 ;  /* 0x00000004ff0d7431 */ /* 0x000fca00000001ff */
[----:B------:R-:W-:-:S04]  /*0530*/  IMAD.WIDE R12, R4, R13, UR14 ;  /* 0x0000000e040c7e25 */ /* 0x000fc8000f8e020d */
[----:B---3--:R-:W-:-:S05]  /*0540*/  IMAD R19, R6, R14, R21 ;  /* 0x0000000e06137224 */ /* 0x008fca00078e0215 */
[----:B------:R2:W-:Y:S04]  /*0550*/  STG.E desc[UR16][R2.64], R19 ;  /* 0x0000001302007986 */ /* 0x0005e8000c101910 */
[----:B------:R-:W3:Y:S04]  /*0560*/  LDG.E R12, desc[UR16][R12.64] ;  /* 0x000000100c0c7981 */ /* 0x000ee8000c1e1900 */
[----:B------:R-:W3:Y:S01]  /*0570*/  LDG.E R6, desc[UR16][R8.64+0xc] ;  /* 0x00000c1008067981 */ /* 0x000ee2000c1e1900 */
[----:B------:R-:W-:-:S04]  /*0580*/  UIADD3 UR4, UPT, UPT, UR4, 0x8, URZ ;  /* 0x0000000804047890 */ /* 0x000fc8000fffe0ff */
[----:B------:R-:W-:Y:S01]  /*0590*/  UISETP.NE.AND UP0, UPT, UR4, URZ, UPT ;  /* 0x000000ff0400728c */ /* 0x000fe2000bf05270 */
[----:B------:R-:W-:-:S04]  /*05a0*/  MOV R11, UR18 ;  /* 0x00000012000b7c02 */ /* 0x000fc80008000f00 */
[----:B------:R-:W-:Y:S01]  /*05b0*/  LEA R4, R11, R4, 0x3 ;  /* 0x000000040b047211 */ /* 0x000fe200078e18ff */
[----:B---3--:R-:W-:-:S05]  /*05c0*/  IMAD R7, R6, R12, R19 ;  /* 0x0000000c06077224 */ /* 0x008fca00078e0213 */
[----:B------:R2:W-:Y:S01]  /*05d0*/  STG.E desc[UR16][R2.64], R7 ;  /* 0x0000000702007986 */ /* 0x0005e2000c101910 */
[----:B------:R-:W-:-:S04]  /*05e0*/  IADD3 R6, P0, PT, R8, 0x20, RZ ;  /* 0x0000002008067810 */ /* 0x000fc80007f1e0ff */
[----:B------:R-:W-:Y:S01]  /*05f0*/  IADD3.X R9, PT, PT, RZ, R9, RZ, P0, !PT ;  /* 0x00000009ff097210 */ /* 0x000fe200007fe4ff */
[----:B------:R-:W-:Y:S08]  /*0600*/  BRA.U UP0, `(.L_x_2) ;  /* 0xfffffffd00147547 */ /* 0x000ff0000b83ffff */
[----:B------:R-:W-:-:S06]  /*0610*/  ULOP3.LUT UR4, UR18, 0x7ffffff8, URZ, 0xc0, !UPT ;  /* 0x7ffffff812047892 */ /* 0x000fcc000f8ec0ff */
[----:B------:R-:W-:-:S07]  /*0620*/  MOV R4, UR4 ;  /* 0x0000000400047c02 */ /* 0x000fce0008000f00 */
.L_x_1:
[----:B------:R-:W-:-:S06]  /*0630*/  ULOP3.LUT UR4, UR18, 0x7, URZ, 0xc0, !UPT ;  /* 0x0000000712047892 */ /* 0x000fcc000f8ec0ff */
[----:B------:R-:W-:-:S13]  /*0640*/  ISETP.NE.AND P0, PT, RZ, UR4, PT ;  /* 0x00000004ff007c0c */ /* 0x000fda000bf05270 */
[----:B------:R-:W-:Y:S05]  /*0650*/  @!P0 EXIT ;  /* 0x000000000000894d */ /* 0x000fea0003800000 */
[----:B------:R-:W-:Y:S02]  /*0660*/  UISETP.GE.U32.AND UP0, UPT, UR4, 0x4, UPT ;  /* 0x000000040400788c */ /* 0x000fe4000bf06070 */
[----:B------:R-:W-:-:S07]  /*0670*/  ULOP3.LUT UR4, UR18, 0x3, URZ, 0xc0, !UPT ;  /* 0x0000000312047892 */ /* 0x000fce000f8ec0ff */
[----:B------:R-:W-:Y:S05]  /*0680*/  BRA.U !UP0, `(.L_x_3) ;  /* 0x0000000108887547 */ /* 0x000fea000b800000 */
[----:B------:R-:W1:Y:S01]  /*0690*/  LDC.64 R10, c[0x0][0x380] ;  /* 0x0000e000ff0a7b82 */ /* 0x000e620000000a00 */
[----:B------:R-:W-:Y:S01]  /*06a0*/  IADD3 R9, PT, PT, R5, R4, RZ ;  /* 0x0000000405097210 */ /* 0x000fe20007ffe0ff */
[----:B------:R-:W-:Y:S01]  /*06b0*/  IMAD R15, R4, UR18, R0 ;  /* 0x00000012040f7c24 */ /* 0x000fe2000f8e0200 */
[----:B------:R-:W3:Y:S05]  /*06c0*/  LDCU.64 UR6, c[0x0][0x380] ;  /* 0x00007000ff0677ac */ /* 0x000eea0008000a00 */
[----:B------:R-:W4:Y:S01]  /*06d0*/  LDC.64 R12, c[0x0][0x388] ;  /* 0x0000e200ff0c7b82 */ /* 0x000f220000000a00 */
[----:B-1----:R-:W-:-:S06]  /*06e0*/  IMAD.WIDE.U32 R10, R9, 0x4, R10 ;  /* 0x00000004090a7825 */ /* 0x002fcc00078e000a */
[----:B------:R-:W5:Y:S01]  /*06f0*/  LDG.E R10, desc[UR16][R10.64] ;  /* 0x000000100a0a7981 */ /* 0x000f62000c1e1900 */
[----:B----4-:R-:W-:-:S05]  /*0700*/  IMAD.WIDE R12, R15, 0x4, R12 ;  /* 0x000000040f0c7825 */ /* 0x010fca00078e020c */
[----:B------:R-:W5:Y:S01]  /*0710*/  LDG.E R6, desc[UR16][R12.64] ;  /* 0x000000100c067981 */ /* 0x000f62000c1e1900 */
[----:B------:R-:W-:Y:S01]  /*0720*/  IADD3 R9, P0, PT, R5, R4, RZ ;  /* 0x0000000405097210 */ /* 0x000fe20007f1e0ff */
[----:B--2---:R-:W-:-:S03]  /*0730*/  IMAD.U32 R17, RZ, RZ, UR18 ;  /* 0x00000012ff117e24 */ /* 0x004fc6000f8e00ff */
[----:B------:R-:W-:Y:S02]  /*0740*/  IADD3.X R14, PT, PT, RZ, RZ, RZ, P0, !PT ;  /* 0x000000ffff0e7210 */ /* 0x000fe400007fe4ff */
[----:B---3--:R-:W-:-:S04]  /*0750*/  LEA R8, P0, R9, UR6, 0x2 ;  /* 0x0000000609087c11 */ /* 0x008fc8000f8010ff */
[----:B------:R-:W-:Y:S01]  /*0760*/  LEA.HI.X R9, R9, UR7, R14, 0x2, P0 ;  /* 0x0000000709097c11 */ /* 0x000fe200080f140e */
[----:B-----5:R-:W-:Y:S02]  /*0770*/  IMAD R15, R10, R6, R7 ;  /* 0x000000060a0f7224 */ /* 0x020fe400078e0207 */
[----:B------:R-:W-:-:S03]  /*0780*/  IMAD.WIDE.U32 R6, R17, 0x4, R12 ;  /* 0x0000000411067825 */ /* 0x000fc600078e000c */
[----:B------:R1:W-:Y:S04]  /*0790*/  STG.E desc[UR16][R2.64], R15 ;  /* 0x0000000f02007986 */ /* 0x0003e8000c101910 */
[----:B------:R-:W2:Y:S04]  /*07a0*/  LDG.E R11, desc[UR16][R6.64] ;  /* 0x00000010060b7981 */ /* 0x000ea8000c1e1900 */
[----:B------:R-:W2:Y:S01]  /*07b0*/  LDG.E R10, desc[UR16][R8.64+0x4] ;  /* 0x00000410080a7981 */ /* 0x000ea2000c1e1900 */
[----:B------:R-:W-:Y:S01]  /*07c0*/  MOV R13, UR18 ;  /* 0x00000012000d7c02 */ /* 0x000fe20008000f00 */
[----:B--2---:R-:W-:-:S04]  /*07d0*/  IMAD R17, R10, R11, R15 ;  /* 0x0000000b0a117224 */ /* 0x004fc800078e020f */
[----:B------:R-:W-:Y:S01]  /*07e0*/  IMAD.WIDE.U32 R10, R13, 0x4, R6 ;  /* 0x000000040d0a7825 */ /* 0x000fe200078e0006 */
        /* <DEDUP_REMOVED lines=9> */
[----:B------:R-:W-:Y:S01]  /*0880*/  IADD3 R4, PT, PT, R4, 0x4, RZ ;  /* 0x0000000404047810 */ /* 0x000fe20007ffe0ff */
[----:B--2---:R-:W-:-:S05]  /*0890*/  IMAD R7, R6, R12, R19 ;  /* 0x0000000c06077224 */ /* 0x004fca00078e0213 */
[----:B------:R1:W-:Y:S02]  /*08a0*/  STG.E desc[UR16][R2.64], R7 ;  /* 0x0000000702007986 */ /* 0x0003e4000c101910 */
.L_x_3:
[----:B------:R-:W-:-:S13]  /*08b0*/  ISETP.NE.AND P0, PT, RZ, UR4, PT ;  /* 0x00000004ff007c0c */ /* 0x000fda000bf05270 */
[----:B------:R-:W-:Y:S05]  /*08c0*/  @!P0 EXIT ;  /* 0x000000000000894d */ /* 0x000fea0003800000 */
[----:B------:R-:W-:-:S09]  /*08d0*/  UISETP.NE.AND UP0, UPT, UR4, 0x1, UPT ;  /* 0x000000010400788c */ /* 0x000fd2000bf05270 */
[----:B------:R-:W-:Y:S05]  /*08e0*/  BRA.U !UP0, `(.L_x_4) ;  /* 0x0000000108587547 */ /* 0x000fea000b800000 */
[----:B------:R-:W3:Y:S01]  /*08f0*/  LDC.64 R8, c[0x0][0x380] ;  /* 0x0000e000ff087b82 */ /* 0x000ee20000000a00 */
[----:B------:R-:W-:Y:S01]  /*0900*/  IADD3 R11, PT, PT, R5, R4, RZ ;  /* 0x00000004050b7210 */ /* 0x000fe20007ffe0ff */
[----:B-1----:R-:W-:Y:S01]  /*0910*/  IMAD R15, R4, UR18, R0 ;  /* 0x00000012040f7c24 */ /* 0x002fe2000f8e0200 */
[----:B------:R-:W1:Y:S05]  /*0920*/  LDCU.64 UR4, c[0x0][0x380] ;  /* 0x00007000ff0477ac */ /* 0x000e6a0008000a00 */
[----:B------:R-:W4:Y:S01]  /*0930*/  LDC.64 R12, c[0x0][0x388] ;  /* 0x0000e200ff0c7b82 */ /* 0x000f220000000a00 */
[----:B---3--:R-:W-:-:S06]  /*0940*/  IMAD.WIDE.U32 R10, R11, 0x4, R8 ;  /* 0x000000040b0a7825 */ /* 0x008fcc00078e0008 */
[----:B------:R-:W2:Y:S01]  /*0950*/  LDG.E R10, desc[UR16][R10.64] ;  /* 0x000000100a0a7981 */ /* 0x000ea2000c1e1900 */
[----:B----4-:R-:W-:-:S05]  /*0960*/  IMAD.WIDE R12, R15, 0x4, R12 ;  /* 0x000000040f0c7825 */ /* 0x010fca00078e020c */
[----:B------:R-:W2:Y:S01]  /*0970*/  LDG.E R6, desc[UR16][R12.64] ;  /* 0x000000100c067981 */ /* 0x000ea2000c1e1900 */
[----:B------:R-:W-:Y:S02]  /*0980*/  IADD3 R9, P0, PT, R5, R4, RZ ;  /* 0x0000000405097210 */ /* 0x000fe40007f1e0ff */
[----:B------:R-:W-:Y:S02]  /*0990*/  MOV R15, UR18 ;  /* 0x00000012000f7c02 */ /* 0x000fe40008000f00 */
[----:B------:R-:W-:Y:S02]  /*09a0*/  IADD3.X R14, PT, PT, RZ, RZ, RZ, P0, !PT ;  /* 0x000000ffff0e7210 */ /* 0x000fe400007fe4ff */
[----:B-1----:R-:W-:-:S04]  /*09b0*/  LEA R8, P0, R9, UR4, 0x2 ;  /* 0x0000000409087c11 */ /* 0x002fc8000f8010ff */
[----:B------:R-:W-:Y:S01]  /*09c0*/  LEA.HI.X R9, R9, UR5, R14, 0x2, P0 ;  /* 0x0000000509097c11 */ /* 0x000fe200080f140e */
[----:B------:R-:W-:-:S04]  /*09d0*/  IMAD.WIDE.U32 R14, R15, 0x4, R12 ;  /* 0x000000040f0e7825 */ /* 0x000fc800078e000c */
[----:B--2---:R-:W-:-:S05]  /*09e0*/  IMAD R17, R10, R6, R7 ;  /* 0x000000060a117224 */ /* 0x004fca00078e0207 */
[----:B------:R3:W-:Y:S04]  /*09f0*/  STG.E desc[UR16][R2.64], R17 ;  /* 0x0000001102007986 */ /* 0x0007e8000c101910 */
[----:B------:R-:W2:Y:S04]  /*0a00*/  LDG.E R14, desc[UR16][R14.64] ;  /* 0x000000100e0e7981 */ /* 0x000ea8000c1e1900 */
[----:B------:R-:W2:Y:S01]  /*0a10*/  LDG.E R8, desc[UR16][R8.64+0x4] ;  /* 0x0000041008087981 */ /* 0x000ea2000c1e1900 */
[----:B------:R-:W-:Y:S01]  /*0a20*/  IADD3 R4, PT, PT, R4, 0x2, RZ ;  /* 0x0000000204047810 */ /* 0x000fe20007ffe0ff */
[----:B--2---:R-:W-:-:S05]  /*0a30*/  IMAD R7, R8, R14, R17 ;  /* 0x0000000e08077224 */ /* 0x004fca00078e0211 */
[----:B------:R3:W-:Y:S02]  /*0a40*/  STG.E desc[UR16][R2.64], R7 ;  /* 0x0000000702007986 */ /* 0x0007e4000c101910 */
.L_x_4:
[----:B------:R-:W-:-:S04]  /*0a50*/  ULOP3.LUT UR4, UR18, 0x1, URZ, 0xc0, !UPT ;  /* 0x0000000112047892 */ /* 0x000fc8000f8ec0ff */
[----:B------:R-:W-:-:S06]  /*0a60*/  UISETP.NE.U32.AND UP0, UPT, UR4, 0x1, UPT ;  /* 0x000000010400788c */ /* 0x000fcc000bf05070 */
[----:B------:R-:W-:-:S13]  /*0a70*/  PLOP3.LUT P0, PT, PT, PT, UP0, 0x80, 0x8 ;  /* 0x000000000008781c */ /* 0x000fda0003f0f008 */
[----:B------:R-:W-:Y:S05]  /*0a80*/  @P0 EXIT ;  /* 0x000000000000094d */ /* 0x000fea0003800000 */
[----:B------:R-:W4:Y:S01]  /*0a90*/  LDC.64 R8, c[0x0][0x380] ;  /* 0x0000e000ff087b82 */ /* 0x000f220000000a00 */
[----:B------:R-:W-:Y:S01]  /*0aa0*/  IADD3 R5, PT, PT, R5, R4, RZ ;  /* 0x0000000405057210 */ /* 0x000fe20007ffe0ff */
[----:B------:R-:W-:-:S06]  /*0ab0*/  IMAD R13, R4, UR18, R0 ;  /* 0x00000012040d7c24 */ /* 0x000fcc000f8e0200 */
[----:B------:R-:W5:Y:S01]  /*0ac0*/  LDC.64 R10, c[0x0][0x388] ;  /* 0x0000e200ff0a7b82 */ /* 0x000f620000000a00 */
[----:B----4-:R-:W-:-:S06]  /*0ad0*/  IMAD.WIDE.U32 R4, R5, 0x4, R8 ;  /* 0x0000000405047825 */ /* 0x010fcc00078e0008 */
[----:B------:R-:W1:Y:S01]  /*0ae0*/  LDG.E R4, desc[UR16][R4.64] ;  /* 0x0000001004047981 */ /* 0x000e62000c1e1900 */
[----:B-----5:R-:W-:-:S06]  /*0af0*/  IMAD.WIDE R8, R13, 0x4, R10 ;  /* 0x000000040d087825 */ /* 0x020fcc00078e020a */
[----:B------:R-:W1:Y:S02]  /*0b00*/  LDG.E R8, desc[UR16][R8.64] ;  /* 0x0000001008087981 */ /* 0x000e64000c1e1900 */
[----:B-123--:R-:W-:-:S05]  /*0b10*/  IMAD R7, R4, R8, R7 ;  /* 0x0000000804077224 */ /* 0x00efca00078e0207 */
[----:B------:R-:W-:Y:S01]  /*0b20*/  STG.E desc[UR16][R2.64], R7 ;  /* 0x0000000702007986 */ /* 0x000fe2000c101910 */
[----:B------:R-:W-:Y:S05]  /*0b30*/  EXIT ;  /* 0x000000000000794d */ /* 0x000fea0003800000 */
.L_x_5:
        /* <DEDUP_REMOVED lines=12> */
.L_x_8:


//--------------------- .text._Z6matmulv          --------------------------
	.section	.text._Z6matmulv,"ax",@progbits
	.align	128
        .global         _Z6matmulv
        .type           _Z6matmulv,@function
        .size           _Z6matmulv,(.L_x_9 - _Z6matmulv)
        .other          _Z6matmulv,@"STO_CUDA_ENTRY STV_DEFAULT"
_Z6matmulv:
.text._Z6matmulv:
[----:B------:R-:W-:Y:S01]  /*0000*/  LDC R1, c[0x0][0x37c] ;  /* 0x0000df00ff017b82 */ /* 0x000fe20000000800 */
[----:B------:R-:W-:Y:S05]  /*0010*/  EXIT ;  /* 0x000000000000794d */ /* 0x000fea0003800000 */
.L_x_6:
        /* <DEDUP_REMOVED lines=14> */
.L_x_9:


//--------------------- .nv.shared.reserved.0     --------------------------
	.section	.nv.shared.reserved.0,"aw",@nobits
	.weak		__nv_reservedSMEM_offset_0_alias
	.size		__nv_reservedSMEM_offset_0_alias, 0, 64
	.other		__nv_reservedSMEM_offset_0_alias,@"STO_CUDA_RESERVED_SHARED STV_DEFAULT"
__nv_reservedSMEM_offset_0_alias:
	.zero		0
	.zero		64


//--------------------- .nv.constant0._Z9vectorAddPiS_S_i --------------------------
	.section	.nv.constant0._Z9vectorAddPiS_S_i,"a",@progbits
	.sectionflags	@""
	.align	4
.nv.constant0._Z9vectorAddPiS_S_i:
	.zero		924


//--------------------- .nv.constant0._Z19matmul_suare_kernelPiS_S_i --------------------------
	.section	.nv.constant0._Z19matmul_suare_kernelPiS_S_i,"a",@progbits
	.sectionflags	@""
	.align	4
.nv.constant0._Z19matmul_suare_kernelPiS_S_i:
	.zero		924


//--------------------- .nv.constant0._Z6matmulv  --------------------------
	.section	.nv.constant0._Z6matmulv,"a",@progbits
	.sectionflags	@""
	.align	4
.nv.constant0._Z6matmulv:
	.zero		896


//--------------------- SYMBOLS --------------------------

	.type		.nv.reservedSmem.offset0,@object
	.size		.nv.reservedSmem.offset0,0x4
